//
// Generated by NVIDIA NVVM Compiler
//
// Compiler Build ID: CL-36424714
// Cuda compilation tools, release 13.0, V13.0.88
// Based on NVVM 20.0.0
//

.version 9.0
.target sm_100
.address_size 64

	// .globl	_ZN6cuBERT12kernel_gelu_EPfi

.visible .entry _ZN6cuBERT12kernel_gelu_EPfi(
	.param .u64 .ptr .align 1 _ZN6cuBERT12kernel_gelu_EPfi_param_0,
	.param .u32 _ZN6cuBERT12kernel_gelu_EPfi_param_1
)
{
	.reg .pred 	%p<4>;
	.reg .b32 	%r<6>;
	.reg .b32 	%f<32>;
	.reg .b64 	%rd<7>;

	ld.param.u64 	%rd1, [_ZN6cuBERT12kernel_gelu_EPfi_param_0];
	ld.param.u32 	%r2, [_ZN6cuBERT12kernel_gelu_EPfi_param_1];
	mov.u32 	%r3, %ctaid.x;
	mov.u32 	%r4, %ntid.x;
	mov.u32 	%r5, %tid.x;
	mad.lo.s32 	%r1, %r3, %r4, %r5;
	setp.ge.s32 	%p1, %r1, %r2;
	@%p1 bra 	$L__BB0_4;
	mul.wide.s32 	%rd3, %r1, 4;
	add.s64 	%rd2, %rd1, %rd3;
	// begin inline asm
	ld.global.nc.f32 %f6, [%rd2];
	// end inline asm
	div.rn.f32 	%f2, %f6, 0f3FB504F3;
	abs.f32 	%f7, %f2;
	setp.ltu.f32 	%p2, %f7, 0f3F8060FE;
	setp.ge.f32 	%p3, %f7, 0f3F8060FE;
	mul.f32 	%f8, %f2, %f2;
	selp.f32 	%f9, %f7, %f8, %p3;
	selp.f32 	%f10, 0f38EB4C3A, 0f38B1E96A, %p3;
	selp.f32 	%f11, 0fBAAE005B, 0fBA574D20, %p3;
	fma.rn.f32 	%f12, %f10, %f9, %f11;
	selp.f32 	%f13, 0f3C09919F, 0f3BAAD5EA, %p3;
	fma.rn.f32 	%f14, %f12, %f9, %f13;
	selp.f32 	%f15, 0fBD24D99A, 0fBCDC1BE7, %p3;
	fma.rn.f32 	%f16, %f14, %f9, %f15;
	selp.f32 	%f17, 0f3E235519, 0f3DE718AF, %p3;
	fma.rn.f32 	%f18, %f16, %f9, %f17;
	selp.f32 	%f19, 0f3F69B4F9, 0fBEC093AC, %p3;
	fma.rn.f32 	%f20, %f18, %f9, %f19;
	selp.f32 	%f21, 0f3F210A14, 0f3E0375D3, %p3;
	fma.rn.f32 	%f22, %f20, %f9, %f21;
	neg.f32 	%f23, %f9;
	selp.f32 	%f24, %f23, %f2, %p3;
	fma.rn.f32 	%f31, %f22, %f24, %f24;
	@%p2 bra 	$L__BB0_3;
	ex2.approx.ftz.f32 	%f25, %f31;
	mov.f32 	%f26, 0f3F800000;
	sub.f32 	%f27, %f26, %f25;
	copysign.f32 	%f31, %f2, %f27;
$L__BB0_3:
	add.f32 	%f28, %f31, 0f3F800000;
	mul.f32 	%f29, %f6, 0f3F000000;
	mul.f32 	%f30, %f29, %f28;
	cvta.to.global.u64 	%rd4, %rd1;
	add.s64 	%rd6, %rd4, %rd3;
	st.global.f32 	[%rd6], %f30;
$L__BB0_4:
	ret;

}


// ===== COMPILED SASS (sm_100) =====

	.target	sm_100

	.elftype	@"ET_EXEC"


//--------------------- .note.nv.tkinfo           --------------------------
	.section	.note.nv.tkinfo,"",@"SHT_NOTE"
	.sectionflags	@"SHF_NOTE_NV_TKINFO"
	.tkinfo
        /*0018*/ 	.word	0x00000002
        /*0030*/ 	.string	""
        /*0030*/ 	.string	"ptxas"
        /*0030*/ 	.string	"Cuda compilation tools, release 13.0, V13.0.88"
        /*0030*/ 	.string	"Build cuda_13.0.r13.0/compiler.36424714_0"
        /*0030*/ 	.string	"-arch sm_100 -m 64 "



//--------------------- .note.nv.cuinfo           --------------------------
	.section	.note.nv.cuinfo,"",@"SHT_NOTE"
	.sectionflags	@"SHF_NOTE_NV_CUINFO"
        /*0018*/ 	.short	0x0002
        /*001a*/ 	.short	0x0064
        /*001c*/ 	.short	0x0082
	.zero		2


//--------------------- .nv.info                  --------------------------
	.section	.nv.info,"",@"SHT_CUDA_INFO"
	.align	4


	//----- nvinfo : EIATTR_REGCOUNT
	.align		4
        /*0000*/ 	.byte	0x04, 0x2f
        /*0002*/ 	.short	(.L_1 - .L_0)
	.align		4
.L_0:
        /*0004*/ 	.word	index@(_ZN6cuBERT12kernel_gelu_EPfi)
        /*0008*/ 	.word	0x0000000e


	//----- nvinfo : EIATTR_FRAME_SIZE
	.align		4
.L_1:
        /*000c*/ 	.byte	0x04, 0x11
        /*000e*/ 	.short	(.L_3 - .L_2)
	.align		4
.L_2:
        /*0010*/ 	.word	index@($__internal_0_$__cuda_sm3x_div_rn_noftz_f32_slowpath)
        /*0014*/ 	.word	0x00000000


	//----- nvinfo : EIATTR_FRAME_SIZE
	.align		4
.L_3:
        /*0018*/ 	.byte	0x04, 0x11
        /*001a*/ 	.short	(.L_5 - .L_4)
	.align		4
.L_4:
        /*001c*/ 	.word	index@(_ZN6cuBERT12kernel_gelu_EPfi)
        /*0020*/ 	.word	0x00000000


	//----- nvinfo : EIATTR_MIN_STACK_SIZE
	.align		4
.L_5:
        /*0024*/ 	.byte	0x04, 0x12
        /*0026*/ 	.short	(.L_7 - .L_6)
	.align		4
.L_6:
        /*0028*/ 	.word	index@(_ZN6cuBERT12kernel_gelu_EPfi)
        /*002c*/ 	.word	0x00000000
.L_7:


//--------------------- .nv.compat                --------------------------
	.section	.nv.compat,"",@"SHT_CUDA_COMPAT_INFO"
	.align	4
        /*0000*/ 	.byte	0x02, 0x09, 0x00, 0x00, 0x02, 0x02, 0x01, 0x00, 0x02, 0x05, 0x05, 0x00, 0x03, 0x07, 0x01, 0x01
        /*0010*/ 	.byte	0x02, 0x03, 0x00, 0x00, 0x02, 0x06, 0x01, 0x00, 0x04, 0x0b, 0x08, 0x00, 0x01, 0x00, 0x00, 0x00
        /*0020*/ 	.byte	0x00, 0x00, 0x00, 0x00


//--------------------- .nv.info._ZN6cuBERT12kernel_gelu_EPfi --------------------------
	.section	.nv.info._ZN6cuBERT12kernel_gelu_EPfi,"",@"SHT_CUDA_INFO"
	.sectionflags	@""
	.align	4


	//----- nvinfo : EIATTR_CUDA_API_VERSION
	.align		4
        /*0000*/ 	.byte	0x04, 0x37
        /*0002*/ 	.short	(.L_9 - .L_8)
.L_8:
        /*0004*/ 	.word	0x00000082


	//----- nvinfo : EIATTR_KPARAM_INFO
	.align		4
.L_9:
        /*0008*/ 	.byte	0x04, 0x17
        /*000a*/ 	.short	(.L_11 - .L_10)
.L_10:
        /*000c*/ 	.word	0x00000000
        /*0010*/ 	.short	0x0001
        /*0012*/ 	.short	0x0008
        /*0014*/ 	.byte	0x00, 0xf0, 0x11, 0x00


	//----- nvinfo : EIATTR_KPARAM_INFO
	.align		4
.L_11:
        /*0018*/ 	.byte	0x04, 0x17
        /*001a*/ 	.short	(.L_13 - .L_12)
.L_12:
        /*001c*/ 	.word	0x00000000
        /*0020*/ 	.short	0x0000
        /*0022*/ 	.short	0x0000
        /*0024*/ 	.byte	0x00, 0xf5, 0x21, 0x00


	//----- nvinfo : EIATTR_SPARSE_MMA_MASK
	.align		4
.L_13:
        /*0028*/ 	.byte	0x03, 0x50
        /*002a*/ 	.short	0x0000


	//----- nvinfo : EIATTR_MAXREG_COUNT
	.align		4
        /*002c*/ 	.byte	0x03, 0x1b
        /*002e*/ 	.short	0x00ff


	//----- nvinfo : EIATTR_MERCURY_ISA_VERSION
	.align		4
        /*0030*/ 	.byte	0x03, 0x5f
        /*0032*/ 	.short	0x0101


	//----- nvinfo : EIATTR_VRC_CTA_INIT_COUNT
	.align		4
        /*0034*/ 	.byte	0x02, 0x4a
	.zero		1
	.zero		1


	//----- nvinfo : EIATTR_EXIT_INSTR_OFFSETS
	.align		4
        /*0038*/ 	.byte	0x04, 0x1c
        /*003a*/ 	.short	(.L_15 - .L_14)


	//   ....[0]....
.L_14:
        /*003c*/ 	.word	0x00000070


	//   ....[1]....
        /*0040*/ 	.word	0x000003b0


	//----- nvinfo : EIATTR_CRS_STACK_SIZE
	.align		4
.L_15:
        /*0044*/ 	.byte	0x04, 0x1e
        /*0046*/ 	.short	(.L_17 - .L_16)
.L_16:
        /*0048*/ 	.word	0x00000000


	//----- nvinfo : EIATTR_CBANK_PARAM_SIZE
	.align		4
.L_17:
        /*004c*/ 	.byte	0x03, 0x19
        /*004e*/ 	.short	0x000c


	//----- nvinfo : EIATTR_PARAM_CBANK
	.align		4
        /*0050*/ 	.byte	0x04, 0x0a
        /*0052*/ 	.short	(.L_19 - .L_18)
	.align		4
.L_18:
        /*0054*/ 	.word	index@(.nv.constant0._ZN6cuBERT12kernel_gelu_EPfi)
        /*0058*/ 	.short	0x0380
        /*005a*/ 	.short	0x000c


	//----- nvinfo : EIATTR_SW_WAR
	.align		4
.L_19:
        /*005c*/ 	.byte	0x04, 0x36
        /*005e*/ 	.short	(.L_21 - .L_20)
.L_20:
        /*0060*/ 	.word	0x00000008
.L_21:


//--------------------- .nv.callgraph             --------------------------
	.section	.nv.callgraph,"",@"SHT_CUDA_CALLGRAPH"
	.align	4
	.sectionentsize	8
	.align		4
        /*0000*/ 	.word	0x00000000
	.align		4
        /*0004*/ 	.word	0xffffffff
	.align		4
        /*0008*/ 	.word	0x00000000
	.align		4
        /*000c*/ 	.word	0xfffffffe
	.align		4
        /*0010*/ 	.word	0x00000000
	.align		4
        /*0014*/ 	.word	0xfffffffd
	.align		4
        /*0018*/ 	.word	0x00000000
	.align		4
        /*001c*/ 	.word	0xfffffffc


//--------------------- .text._ZN6cuBERT12kernel_gelu_EPfi --------------------------
	.section	.text._ZN6cuBERT12kernel_gelu_EPfi,"ax",@progbits
	.align	128
        .global         _ZN6cuBERT12kernel_gelu_EPfi
        .type           _ZN6cuBERT12kernel_gelu_EPfi,@function
        .size           _ZN6cuBERT12kernel_gelu_EPfi,(.L_x_15 - _ZN6cuBERT12kernel_gelu_EPfi)
        .other          _ZN6cuBERT12kernel_gelu_EPfi,@"STO_CUDA_ENTRY STV_DEFAULT"
_ZN6cuBERT12kernel_gelu_EPfi:
.text._ZN6cuBERT12kernel_gelu_EPfi:
[----:B------:R-:W-:Y:S01]  /*0000*/  LDC R1, c[0x0][0x37c] ;  /* 0x0000df00ff017b82 */ /* 0x000fe20000000800 */
[----:B------:R-:W0:Y:S07]  /*0010*/  S2R R0, SR_TID.X ;  /* 0x0000000000007919 */ /* 0x000e2e0000002100 */
[----:B------:R-:W0:Y:S01]  /*0020*/  S2UR UR4, SR_CTAID.X ;  /* 0x00000000000479c3 */ /* 0x000e220000002500 */
[----:B------:R-:W1:Y:S07]  /*0030*/  LDCU UR5, c[0x0][0x388] ;  /* 0x00007100ff0577ac */ /* 0x000e6e0008000800 */
[----:B------:R-:W0:Y:S02]  /*0040*/  LDC R3, c[0x0][0x360] ;  /* 0x0000d800ff037b82 */ /* 0x000e240000000800 */
[----:B0-----:R-:W-:-:S05]  /*0050*/  IMAD R3, R3, UR4, R0 ;  /* 0x0000000403037c24 */ /* 0x001fca000f8e0200 */
[----:B-1----:R-:W-:-:S13]  /*0060*/  ISETP.GE.AND P0, PT, R3, UR5, PT ;  /* 0x0000000503007c0c */ /* 0x002fda000bf06270 */
[----:B------:R-:W-:Y:S05]  /*0070*/  @P0 EXIT ;  /* 0x000000000000094d */ /* 0x000fea0003800000 */
[----:B------:R-:W0:Y:S01]  /*0080*/  LDC.64 R4, c[0x0][0x380] ;  /* 0x0000e000ff047b82 */ /* 0x000e220000000a00 */
[----:B------:R-:W1:Y:S01]  /*0090*/  LDCU.64 UR4, c[0x0][0x358] ;  /* 0x00006b00ff0477ac */ /* 0x000e620008000a00 */
[----:B0-----:R-:W-:-:S05]  /*00a0*/  IMAD.WIDE R4, R3, 0x4, R4 ;  /* 0x0000000403047825 */ /* 0x001fca00078e0204 */
[----:B-1----:R-:W2:Y:S01]  /*00b0*/  LDG.E.CONSTANT R0, desc[UR4][R4.64] ;  /* 0x0000000404007981 */ /* 0x002ea2000c1e9900 */
[----:B------:R-:W-:Y:S01]  /*00c0*/  IMAD.MOV.U32 R7, RZ, RZ, 0x3f3504f3 ;  /* 0x3f3504f3ff077424 */ /* 0x000fe200078e00ff */
[----:B------:R-:W-:Y:S01]  /*00d0*/  BSSY.RECONVERGENT B1, `(.L_x_0) ;  /* 0x000000b000017945 */ /* 0x000fe20003800200 */
[----:B------:R-:W-:-:S04]  /*00e0*/  IMAD.MOV.U32 R2, RZ, RZ, 0x3fb504f3 ;  /* 0x3fb504f3ff027424 */ /* 0x000fc800078e00ff */
[----:B------:R-:W-:-:S04]  /*00f0*/  FFMA R2, R7, -R2, 1 ;  /* 0x3f80000007027423 */ /* 0x000fc80000000802 */
[----:B------:R-:W-:Y:S01]  /*0100*/  FFMA R7, R2, R7, 0.70710676908493041992 ;  /* 0x3f3504f302077423 */ /* 0x000fe20000000007 */
[----:B--2---:R-:W0:Y:S03]  /*0110*/  FCHK P0, R0, 1.4142135381698608398 ;  /* 0x3fb504f300007902 */ /* 0x004e260000000000 */
[----:B------:R-:W-:-:S04]  /*0120*/  FFMA R2, R0, R7, RZ ;  /* 0x0000000700027223 */ /* 0x000fc800000000ff */
[----:B------:R-:W-:-:S04]  /*0130*/  FFMA R6, R2, -1.4142135381698608398, R0 ;  /* 0xbfb504f302067823 */ /* 0x000fc80000000000 */
[----:B------:R-:W-:Y:S01]  /*0140*/  FFMA R2, R7, R6, R2 ;  /* 0x0000000607027223 */ /* 0x000fe20000000002 */
[----:B0-----:R-:W-:Y:S06]  /*0150*/  @!P0 BRA `(.L_x_1) ;  /* 0x0000000000088947 */ /* 0x001fec0003800000 */
[----:B------:R-:W-:-:S07]  /*0160*/  MOV R4, 0x180 ;  /* 0x0000018000047802 */ /* 0x000fce0000000f00 */
[----:B------:R-:W-:Y:S05]  /*0170*/  CALL.REL.NOINC `($__internal_0_$__cuda_sm3x_div_rn_noftz_f32_slowpath) ;  /* 0x0000000000907944 */ /* 0x000fea0003c00000 */
.L_x_1:
[----:B------:R-:W-:Y:S05]  /*0180*/  BSYNC.RECONVERGENT B1 ;  /* 0x0000000000017941 */ /* 0x000fea0003800200 */
.L_x_0:
[----:B------:R-:W-:Y:S02]  /*0190*/  HFMA2 R7, -RZ, RZ, 1.0087890625, -0.000686168670654296875 ;  /* 0x3c09919fff077431 */ /* 0x000fe400000001ff */
[C---:B------:R-:W-:Y:S01]  /*01a0*/  FMUL R5, R2.reuse, R2 ;  /* 0x0000000202057220 */ /* 0x040fe20000400000 */
[----:B------:R-:W-:Y:S01]  /*01b0*/  IMAD.MOV.U32 R4, RZ, RZ, 0x38eb4c3a ;  /* 0x38eb4c3aff047424 */ /* 0x000fe200078e00ff */
[C---:B------:R-:W-:Y:S01]  /*01c0*/  FSETP.GE.AND P0, PT, |R2|.reuse, 1.0029599666595458984, PT ;  /* 0x3f8060fe0200780b */ /* 0x040fe20003f06200 */
[----:B------:R-:W-:Y:S02]  /*01d0*/  IMAD.MOV.U32 R6, RZ, RZ, 0x3aae005b ;  /* 0x3aae005bff067424 */ /* 0x000fe400078e00ff */
[----:B------:R-:W-:Y:S01]  /*01e0*/  IMAD.MOV.U32 R9, RZ, RZ, 0x3d24d99a ;  /* 0x3d24d99aff097424 */ /* 0x000fe200078e00ff */
[----:B------:R-:W-:Y:S01]  /*01f0*/  FSEL R5, |R2|, R5, P0 ;  /* 0x0000000502057208 */ /* 0x000fe20000000200 */
[----:B------:R-:W-:Y:S01]  /*0200*/  IMAD.MOV.U32 R8, RZ, RZ, 0x3f69b4f9 ;  /* 0x3f69b4f9ff087424 */ /* 0x000fe200078e00ff */
[----:B------:R-:W-:-:S02]  /*0210*/  FSEL R4, R4, 8.4834944573231041431e-05, P0 ;  /* 0x38b1e96a04047808 */ /* 0x000fc40000000000 */
[----:B------:R-:W-:Y:S02]  /*0220*/  FSEL R6, -R6, -0.00082130916416645050049, P0 ;  /* 0xba574d2006067808 */ /* 0x000fe40000000100 */
[----:B------:R-:W-:Y:S02]  /*0230*/  FSEL R7, R7, 0.0052134888246655464172, P0 ;  /* 0x3baad5ea07077808 */ /* 0x000fe40000000000 */
[----:B------:R-:W-:Y:S01]  /*0240*/  FSEL R9, -R9, -0.026868773624300956726, P0 ;  /* 0xbcdc1be709097808 */ /* 0x000fe20000000100 */
[----:B------:R-:W-:Y:S01]  /*0250*/  FFMA R4, R5, R4, R6 ;  /* 0x0000000405047223 */ /* 0x000fe20000000006 */
[----:B------:R-:W-:-:S03]  /*0260*/  IMAD.MOV.U32 R6, RZ, RZ, 0x3e235519 ;  /* 0x3e235519ff067424 */ /* 0x000fc600078e00ff */
[C---:B------:R-:W-:Y:S02]  /*0270*/  FFMA R4, R5.reuse, R4, R7 ;  /* 0x0000000405047223 */ /* 0x040fe40000000007 */
[----:B------:R-:W-:Y:S02]  /*0280*/  FSEL R7, R6, 0.11284004896879196167, P0 ;  /* 0x3de718af06077808 */ /* 0x000fe40000000000 */
[C---:B------:R-:W-:Y:S01]  /*0290*/  FFMA R4, R5.reuse, R4, R9 ;  /* 0x0000000405047223 */ /* 0x040fe20000000009 */
[----:B------:R-:W-:Y:S02]  /*02a0*/  MOV R6, 0x3f210a14 ;  /* 0x3f210a1400067802 */ /* 0x000fe40000000f00 */
[----:B------:R-:W-:Y:S01]  /*02b0*/  FSEL R9, R8, -0.37612664699554443359, P0 ;  /* 0xbec093ac08097808 */ /* 0x000fe20000000000 */
[----:B------:R-:W-:Y:S01]  /*02c0*/  FFMA R4, R5, R4, R7 ;  /* 0x0000000405047223 */ /* 0x000fe20000000007 */
[----:B------:R-:W-:-:S03]  /*02d0*/  FSEL R7, R6, 0.12837915122509002686, P0 ;  /* 0x3e0375d306077808 */ /* 0x000fc60000000000 */
[C---:B------:R-:W-:Y:S01]  /*02e0*/  FFMA R4, R5.reuse, R4, R9 ;  /* 0x0000000405047223 */ /* 0x040fe20000000009 */
[----:B------:R-:W-:-:S03]  /*02f0*/  FSEL R9, -R5, R2, P0 ;  /* 0x0000000205097208 */ /* 0x000fc60000000100 */
[----:B------:R-:W-:-:S04]  /*0300*/  FFMA R4, R5, R4, R7 ;  /* 0x0000000405047223 */ /* 0x000fc80000000007 */
[----:B------:R-:W-:Y:S02]  /*0310*/  FFMA R9, R4, R9, R9 ;  /* 0x0000000904097223 */ /* 0x000fe40000000009 */
[----:B------:R-:W0:Y:S02]  /*0320*/  LDC.64 R4, c[0x0][0x380] ;  /* 0x0000e000ff047b82 */ /* 0x000e240000000a00 */
[----:B------:R-:W1:Y:S02]  /*0330*/  @P0 MUFU.EX2 R6, R9 ;  /* 0x0000000900060308 */ /* 0x000e640000000800 */
[----:B-1----:R-:W-:-:S05]  /*0340*/  @P0 FADD R7, -R6, 1 ;  /* 0x3f80000006070421 */ /* 0x002fca0000000100 */
[----:B------:R-:W-:Y:S01]  /*0350*/  @P0 LOP3.LUT R9, R7, 0x80000000, R2, 0xb8, !PT ;  /* 0x8000000007090812 */ /* 0x000fe200078eb802 */
[----:B------:R-:W-:Y:S01]  /*0360*/  FMUL R7, R0, 0.5 ;  /* 0x3f00000000077820 */ /* 0x000fe20000400000 */
[----:B0-----:R-:W-:-:S04]  /*0370*/  IMAD.WIDE R4, R3, 0x4, R4 ;  /* 0x0000000403047825 */ /* 0x001fc800078e0204 */
[----:B------:R-:W-:-:S04]  /*0380*/  FADD R0, R9, 1 ;  /* 0x3f80000009007421 */ /* 0x000fc80000000000 */
[----:B------:R-:W-:-:S05]  /*0390*/  FMUL R7, R0, R7 ;  /* 0x0000000700077220 */ /* 0x000fca0000400000 */
[----:B------:R-:W-:Y:S01]  /*03a0*/  STG.E desc[UR4][R4.64], R7 ;  /* 0x0000000704007986 */ /* 0x000fe2000c101904 */
[----:B------:R-:W-:Y:S05]  /*03b0*/  EXIT ;  /* 0x000000000000794d */ /* 0x000fea0003800000 */
        .weak           $__internal_0_$__cuda_sm3x_div_rn_noftz_f32_slowpath
        .type           $__internal_0_$__cuda_sm3x_div_rn_noftz_f32_slowpath,@function
        .size           $__internal_0_$__cuda_sm3x_div_rn_noftz_f32_slowpath,(.L_x_15 - $__internal_0_$__cuda_sm3x_div_rn_noftz_f32_slowpath)
$__internal_0_$__cuda_sm3x_div_rn_noftz_f32_slowpath:
[--C-:B------:R-:W-:Y:S01]  /*03c0*/  SHF.R.U32.HI R2, RZ, 0x17, R0.reuse ;  /* 0x00000017ff027819 */ /* 0x100fe20000011600 */
[----:B------:R-:W-:Y:S04]  /*03d0*/  BSSY.RECONVERGENT B0, `(.L_x_2) ;  /* 0x000005b000007945 */ /* 0x000fe80003800200 */
[----:B------:R-:W-:Y:S01]  /*03e0*/  BSSY.RELIABLE B2, `(.L_x_3) ;  /* 0x000001a000027945 */ /* 0x000fe20003800100 */
[----:B------:R-:W-:Y:S01]  /*03f0*/  IMAD.MOV.U32 R5, RZ, RZ, R0 ;  /* 0x000000ffff057224 */ /* 0x000fe200078e0000 */
[----:B------:R-:W-:-:S05]  /*0400*/  LOP3.LUT R2, R2, 0xff, RZ, 0xc0, !PT ;  /* 0x000000ff02027812 */ /* 0x000fca00078ec0ff */
[----:B------:R-:W-:-:S05]  /*0410*/  VIADD R7, R2, 0xffffffff ;  /* 0xffffffff02077836 */ /* 0x000fca0000000000 */
[----:B------:R-:W-:-:S13]  /*0420*/  ISETP.GT.U32.OR P0, PT, R7, 0xfd, !PT ;  /* 0x000000fd0700780c */ /* 0x000fda0007f04470 */
[----:B------:R-:W-:Y:S01]  /*0430*/  @!P0 IMAD.MOV.U32 R6, RZ, RZ, RZ ;  /* 0x000000ffff068224 */ /* 0x000fe200078e00ff */
[----:B------:R-:W-:Y:S06]  /*0440*/  @!P0 BRA `(.L_x_4) ;  /* 0x00000000004c8947 */ /* 0x000fec0003800000 */
[----:B------:R-:W-:-:S13]  /*0450*/  FSETP.GTU.FTZ.AND P0, PT, |R0|, +INF , PT ;  /* 0x7f8000000000780b */ /* 0x000fda0003f1c200 */
[----:B------:R-:W-:Y:S05]  /*0460*/  @P0 BREAK.RELIABLE B2 ;  /* 0x0000000000020942 */ /* 0x000fea0003800100 */
[----:B------:R-:W-:Y:S05]  /*0470*/  @P0 BRA `(.L_x_5) ;  /* 0x00000004003c0947 */ /* 0x000fea0003800000 */
[----:B------:R-:W-:-:S05]  /*0480*/  HFMA2 R6, -RZ, RZ, 1.9267578125, 7.5519084930419921875e-05 ;  /* 0x3fb504f3ff067431 */ /* 0x000fca00000001ff */
[----:B------:R-:W-:-:S13]  /*0490*/  LOP3.LUT P0, RZ, R6, 0x7fffffff, R5, 0xc8, !PT ;  /* 0x7fffffff06ff7812 */ /* 0x000fda000780c805 */
[----:B------:R-:W-:Y:S05]  /*04a0*/  @!P0 BREAK.RELIABLE B2 ;  /* 0x0000000000028942 */ /* 0x000fea0003800100 */
[----:B------:R-:W-:Y:S05]  /*04b0*/  @!P0 BRA `(.L_x_6) ;  /* 0x0000000400248947 */ /* 0x000fea0003800000 */
[----:B------:R-:W-:-:S13]  /*04c0*/  LOP3.LUT P0, RZ, R5, 0x7fffffff, RZ, 0xc0, !PT ;  /* 0x7fffffff05ff7812 */ /* 0x000fda000780c0ff */
[----:B------:R-:W-:Y:S05]  /*04d0*/  @!P0 BREAK.RELIABLE B2 ;  /* 0x0000000000028942 */ /* 0x000fea0003800100 */
[----:B------:R-:W-:Y:S05]  /*04e0*/  @!P0 BRA `(.L_x_7) ;  /* 0x0000000400108947 */ /* 0x000fea0003800000 */
[----:B------:R-:W-:Y:S02]  /*04f0*/  FSETP.NEU.FTZ.AND P0, PT, |R0|, +INF , PT ;  /* 0x7f8000000000780b */ /* 0x000fe40003f1d200 */
[----:B------:R-:W-:-:S04]  /*0500*/  LOP3.LUT P1, RZ, R6, 0x7fffffff, RZ, 0xc0, !PT ;  /* 0x7fffffff06ff7812 */ /* 0x000fc8000782c0ff */
[----:B------:R-:W-:-:S13]  /*0510*/  PLOP3.LUT P0, PT, P0, P1, PT, 0x2f, 0xf2 ;  /* 0x0000000000f2781c */ /* 0x000fda0000702577 */
[----:B------:R-:W-:Y:S05]  /*0520*/  @P0 BREAK.RELIABLE B2 ;  /* 0x0000000000020942 */ /* 0x000fea0003800100 */
[----:B------:R-:W-:Y:S05]  /*0530*/  @P0 BRA `(.L_x_8) ;  /* 0x0000000000f00947 */ /* 0x000fea0003800000 */
[----:B------:R-:W-:-:S13]  /*0540*/  ISETP.GE.AND P0, PT, R7, RZ, PT ;  /* 0x000000ff0700720c */ /* 0x000fda0003f06270 */
[----:B------:R-:W-:Y:S02]  /*0550*/  @P0 IMAD.MOV.U32 R6, RZ, RZ, RZ ;  /* 0x000000ffff060224 */ /* 0x000fe400078e00ff */
[----:B------:R-:W-:Y:S01]  /*0560*/  @!P0 FFMA R5, R0, 1.84467440737095516160e+19, RZ ;  /* 0x5f80000000058823 */ /* 0x000fe200000000ff */
[----:B------:R-:W-:-:S07]  /*0570*/  @!P0 IMAD.MOV.U32 R6, RZ, RZ, -0x40 ;  /* 0xffffffc0ff068424 */ /* 0x000fce00078e00ff */
.L_x_4:
[----:B------:R-:W-:Y:S05]  /*0580*/  BSYNC.RELIABLE B2 ;  /* 0x0000000000027941 */ /* 0x000fea0003800100 */
.L_x_3:
[----:B------:R-:W-:Y:S01]  /*0590*/  UMOV UR6, 0x3fb504f3 ;  /* 0x3fb504f300067882 */ /* 0x000fe20000000000 */
[----:B------:R-:W-:Y:S01]  /*05a0*/  VIADD R7, R2, 0xffffff81 ;  /* 0xffffff8102077836 */ /* 0x000fe20000000000 */
[----:B------:R-:W0:Y:S01]  /*05b0*/  MUFU.RCP R8, UR6 ;  /* 0x0000000600087d08 */ /* 0x000e220008001000 */
[----:B------:R-:W-:Y:S01]  /*05c0*/  FADD.FTZ R9, -RZ, -UR6 ;  /* 0x80000006ff097e21 */ /* 0x000fe20008010100 */
[----:B------:R-:W-:Y:S01]  /*05d0*/  BSSY.RECONVERGENT B2, `(.L_x_9) ;  /* 0x0000031000027945 */ /* 0x000fe20003800200 */
[C---:B------:R-:W-:Y:S01]  /*05e0*/  IMAD R2, R7.reuse, -0x800000, R5 ;  /* 0xff80000007027824 */ /* 0x040fe200078e0205 */
[----:B------:R-:W-:Y:S01]  /*05f0*/  IADD3 R6, PT, PT, R7, R6, RZ ;  /* 0x0000000607067210 */ /* 0x000fe20007ffe0ff */
[----:B0-----:R-:W-:-:S04]  /*0600*/  FFMA R11, R8, R9, 1 ;  /* 0x3f800000080b7423 */ /* 0x001fc80000000009 */
[----:B------:R-:W-:-:S04]  /*0610*/  FFMA R11, R8, R11, R8 ;  /* 0x0000000b080b7223 */ /* 0x000fc80000000008 */
[----:B------:R-:W-:-:S04]  /*0620*/  FFMA R8, R2, R11, RZ ;  /* 0x0000000b02087223 */ /* 0x000fc800000000ff */
[----:B------:R-:W-:-:S04]  /*0630*/  FFMA R5, R9, R8, R2 ;  /* 0x0000000809057223 */ /* 0x000fc80000000002 */
[----:B------:R-:W-:-:S04]  /*0640*/  FFMA R8, R11, R5, R8 ;  /* 0x000000050b087223 */ /* 0x000fc80000000008 */
[----:B------:R-:W-:-:S04]  /*0650*/  FFMA R9, R9, R8, R2 ;  /* 0x0000000809097223 */ /* 0x000fc80000000002 */
[----:B------:R-:W-:-:S05]  /*0660*/  FFMA R5, R11, R9, R8 ;  /* 0x000000090b057223 */ /* 0x000fca0000000008 */
[----:B------:R-:W-:-:S04]  /*0670*/  SHF.R.U32.HI R2, RZ, 0x17, R5 ;  /* 0x00000017ff027819 */ /* 0x000fc80000011605 */
[----:B------:R-:W-:-:S05]  /*0680*/  LOP3.LUT R2, R2, 0xff, RZ, 0xc0, !PT ;  /* 0x000000ff02027812 */ /* 0x000fca00078ec0ff */
[----:B------:R-:W-:-:S04]  /*0690*/  IMAD.IADD R10, R2, 0x1, R6 ;  /* 0x00000001020a7824 */ /* 0x000fc800078e0206 */
[----:B------:R-:W-:-:S05]  /*06a0*/  VIADD R2, R10, 0xffffffff ;  /* 0xffffffff0a027836 */ /* 0x000fca0000000000 */
[----:B------:R-:W-:-:S13]  /*06b0*/  ISETP.GE.U32.AND P0, PT, R2, 0xfe, PT ;  /* 0x000000fe0200780c */ /* 0x000fda0003f06070 */
[----:B------:R-:W-:Y:S05]  /*06c0*/  @!P0 BRA `(.L_x_10) ;  /* 0x0000000000808947 */ /* 0x000fea0003800000 */
[----:B------:R-:W-:-:S13]  /*06d0*/  ISETP.GT.AND P0, PT, R10, 0xfe, PT ;  /* 0x000000fe0a00780c */ /* 0x000fda0003f04270 */
[----:B------:R-:W-:Y:S05]  /*06e0*/  @P0 BRA `(.L_x_11) ;  /* 0x00000000006c0947 */ /* 0x000fea0003800000 */
[----:B------:R-:W-:-:S13]  /*06f0*/  ISETP.GE.AND P0, PT, R10, 0x1, PT ;  /* 0x000000010a00780c */ /* 0x000fda0003f06270 */
[----:B------:R-:W-:Y:S05]  /*0700*/  @P0 BRA `(.L_x_12) ;  /* 0x0000000000740947 */ /* 0x000fea0003800000 */
[----:B------:R-:W-:Y:S02]  /*0710*/  ISETP.GE.AND P0, PT, R10, -0x18, PT ;  /* 0xffffffe80a00780c */ /* 0x000fe40003f06270 */
[----:B------:R-:W-:-:S11]  /*0720*/  LOP3.LUT R5, R5, 0x80000000, RZ, 0xc0, !PT ;  /* 0x8000000005057812 */ /* 0x000fd600078ec0ff */
[----:B------:R-:W-:Y:S05]  /*0730*/  @!P0 BRA `(.L_x_12) ;  /* 0x0000000000688947 */ /* 0x000fea0003800000 */
[CCC-:B------:R-:W-:Y:S01]  /*0740*/  FFMA.RZ R2, R11.reuse, R9.reuse, R8.reuse ;  /* 0x000000090b027223 */ /* 0x1c0fe2000000c008 */
[C---:B------:R-:W-:Y:S01]  /*0750*/  VIADD R7, R10.reuse, 0x20 ;  /* 0x000000200a077836 */ /* 0x040fe20000000000 */
[C---:B------:R-:W-:Y:S02]  /*0760*/  ISETP.NE.AND P2, PT, R10.reuse, RZ, PT ;  /* 0x000000ff0a00720c */ /* 0x040fe40003f45270 */
[----:B------:R-:W-:Y:S02]  /*0770*/  ISETP.NE.AND P1, PT, R10, RZ, PT ;  /* 0x000000ff0a00720c */ /* 0x000fe40003f25270 */
[----:B------:R-:W-:Y:S01]  /*0780*/  LOP3.LUT R6, R2, 0x7fffff, RZ, 0xc0, !PT ;  /* 0x007fffff02067812 */ /* 0x000fe200078ec0ff */
[CCC-:B------:R-:W-:Y:S01]  /*0790*/  FFMA.RP R2, R11.reuse, R9.reuse, R8.reuse ;  /* 0x000000090b027223 */ /* 0x1c0fe20000008008 */
[----:B------:R-:W-:Y:S01]  /*07a0*/  FFMA.RM R11, R11, R9, R8 ;  /* 0x000000090b0b7223 */ /* 0x000fe20000004008 */
[----:B------:R-:W-:Y:S02]  /*07b0*/  IADD3 R9, PT, PT, -R10, RZ, RZ ;  /* 0x000000ff0a097210 */ /* 0x000fe40007ffe1ff */
[----:B------:R-:W-:-:S02]  /*07c0*/  LOP3.LUT R6, R6, 0x800000, RZ, 0xfc, !PT ;  /* 0x0080000006067812 */ /* 0x000fc400078efcff */
[----:B------:R-:W-:Y:S02]  /*07d0*/  FSETP.NEU.FTZ.AND P0, PT, R2, R11, PT ;  /* 0x0000000b0200720b */ /* 0x000fe40003f1d000 */
[----:B------:R-:W-:Y:S02]  /*07e0*/  SHF.L.U32 R7, R6, R7, RZ ;  /* 0x0000000706077219 */ /* 0x000fe400000006ff */
[----:B------:R-:W-:Y:S02]  /*07f0*/  SEL R9, R9, RZ, P2 ;  /* 0x000000ff09097207 */ /* 0x000fe40001000000 */
[----:B------:R-:W-:Y:S02]  /*0800*/  ISETP.NE.AND P1, PT, R7, RZ, P1 ;  /* 0x000000ff0700720c */ /* 0x000fe40000f25270 */
[----:B------:R-:W-:Y:S02]  /*0810*/  SHF.R.U32.HI R9, RZ, R9, R6 ;  /* 0x00000009ff097219 */ /* 0x000fe40000011606 */
[----:B------:R-:W-:-:S02]  /*0820*/  PLOP3.LUT P0, PT, P0, P1, PT, 0xf8, 0x8f ;  /* 0x00000000008f781c */ /* 0x000fc40000703f70 */
[----:B------:R-:W-:Y:S02]  /*0830*/  SHF.R.U32.HI R7, RZ, 0x1, R9 ;  /* 0x00000001ff077819 */ /* 0x000fe40000011609 */
[----:B------:R-:W-:-:S04]  /*0840*/  SEL R2, RZ, 0x1, !P0 ;  /* 0x00000001ff027807 */ /* 0x000fc80004000000 */
[----:B------:R-:W-:-:S04]  /*0850*/  LOP3.LUT R2, R2, 0x1, R7, 0xf8, !PT ;  /* 0x0000000102027812 */ /* 0x000fc800078ef807 */
[----:B------:R-:W-:-:S05]  /*0860*/  LOP3.LUT R2, R2, R9, RZ, 0xc0, !PT ;  /* 0x0000000902027212 */ /* 0x000fca00078ec0ff */
[----:B------:R-:W-:-:S05]  /*0870*/  IMAD.IADD R2, R7, 0x1, R2 ;  /* 0x0000000107027824 */ /* 0x000fca00078e0202 */
[----:B------:R-:W-:Y:S01]  /*0880*/  LOP3.LUT R5, R2, R5, RZ, 0xfc, !PT ;  /* 0x0000000502057212 */ /* 0x000fe200078efcff */
[----:B------:R-:W-:Y:S06]  /*0890*/  BRA `(.L_x_12) ;  /* 0x0000000000107947 */ /* 0x000fec0003800000 */
.L_x_11:
[----:B------:R-:W-:-:S04]  /*08a0*/  LOP3.LUT R5, R5, 0x80000000, RZ, 0xc0, !PT ;  /* 0x8000000005057812 */ /* 0x000fc800078ec0ff */
[----:B------:R-:W-:Y:S01]  /*08b0*/  LOP3.LUT R5, R5, 0x7f800000, RZ, 0xfc, !PT ;  /* 0x7f80000005057812 */ /* 0x000fe200078efcff */
[----:B------:R-:W-:Y:S06]  /*08c0*/  BRA `(.L_x_12) ;  /* 0x0000000000047947 */ /* 0x000fec0003800000 */
.L_x_10:
[----:B------:R-:W-:-:S07]  /*08d0*/  IMAD R5, R6, 0x800000, R5 ;  /* 0x0080000006057824 */ /* 0x000fce00078e0205 */
.L_x_12:
[----:B------:R-:W-:Y:S05]  /*08e0*/  BSYNC.RECONVERGENT B2 ;  /* 0x0000000000027941 */ /* 0x000fea0003800200 */
.L_x_9:
[----:B------:R-:W-:Y:S05]  /*08f0*/  BRA `(.L_x_13) ;  /* 0x0000000000207947 */ /* 0x000fea0003800000 */
.L_x_8:
[----:B------:R-:W-:-:S04]  /*0900*/  LOP3.LUT R5, R6, 0x80000000, R5, 0x48, !PT ;  /* 0x8000000006057812 */ /* 0x000fc800078e4805 */
[----:B------:R-:W-:Y:S01]  /*0910*/  LOP3.LUT R5, R5, 0x7f800000, RZ, 0xfc, !PT ;  /* 0x7f80000005057812 */ /* 0x000fe200078efcff */
[----:B------:R-:W-:Y:S06]  /*0920*/  BRA `(.L_x_13) ;  /* 0x0000000000147947 */ /* 0x000fec0003800000 */
.L_x_7:
[----:B------:R-:W-:Y:S01]  /*0930*/  LOP3.LUT R5, R6, 0x80000000, R5, 0x48, !PT ;  /* 0x8000000006057812 */ /* 0x000fe200078e4805 */
[----:B------:R-:W-:Y:S06]  /*0940*/  BRA `(.L_x_13) ;  /* 0x00000000000c7947 */ /* 0x000fec0003800000 */
.L_x_6:
[----:B------:R-:W0:Y:S01]  /*0950*/  MUFU.RSQ R5, -QNAN ;  /* 0xffc0000000057908 */ /* 0x000e220000001400 */
[----:B------:R-:W-:Y:S05]  /*0960*/  BRA `(.L_x_13) ;  /* 0x0000000000047947 */ /* 0x000fea0003800000 */
.L_x_5:
[----:B------:R-:W-:-:S07]  /*0970*/  FADD.FTZ R5, R0, 1.4142135381698608398 ;  /* 0x3fb504f300057421 */ /* 0x000fce0000010000 */
.L_x_13:
[----:B------:R-:W-:Y:S05]  /*0980*/  BSYNC.RECONVERGENT B0 ;  /* 0x0000000000007941 */ /* 0x000fea0003800200 */
.L_x_2:
[----:B0-----:R-:W-:Y:S01]  /*0990*/  MOV R2, R5 ;  /* 0x0000000500027202 */ /* 0x001fe20000000f00 */
[----:B------:R-:W-:-:S04]  /*09a0*/  IMAD.MOV.U32 R5, RZ, RZ, 0x0 ;  /* 0x00000000ff057424 */ /* 0x000fc800078e00ff */
[----:B------:R-:W-:Y:S05]  /*09b0*/  RET.REL.NODEC R4 `(_ZN6cuBERT12kernel_gelu_EPfi) ;  /* 0xfffffff404907950 */ /* 0x000fea0003c3ffff */
.L_x_14:
[----:B------:R-:W-:-:S00]  /*09c0*/  BRA `(.L_x_14) ;  /* 0xfffffffc00fc7947 */ /* 0x000fc0000383ffff */
[----:B------:R-:W-:-:S00]  /*09d0*/  NOP ;  /* 0x0000000000007918 */ /* 0x000fc00000000000 */
        /* <DEDUP_REMOVED lines=10> */
.L_x_15:


//--------------------- .nv.shared.reserved.0     --------------------------
	.section	.nv.shared.reserved.0,"aw",@nobits
	.weak		__nv_reservedSMEM_offset_0_alias
	.size		__nv_reservedSMEM_offset_0_alias, 0, 64
	.other		__nv_reservedSMEM_offset_0_alias,@"STO_CUDA_RESERVED_SHARED STV_DEFAULT"
__nv_reservedSMEM_offset_0_alias:
	.zero		0
	.zero		64


//--------------------- .nv.constant0._ZN6cuBERT12kernel_gelu_EPfi --------------------------
	.section	.nv.constant0._ZN6cuBERT12kernel_gelu_EPfi,"a",@progbits
	.sectionflags	@""
	.align	4
.nv.constant0._ZN6cuBERT12kernel_gelu_EPfi:
	.zero		908


//--------------------- SYMBOLS --------------------------

	.type		.nv.reservedSmem.offset0,@object
	.size		.nv.reservedSmem.offset0,0x4
